//
// Generated by NVIDIA NVVM Compiler
//
// Compiler Build ID: CL-36424714
// Cuda compilation tools, release 13.0, V13.0.88
// Based on NVVM 20.0.0
//

.version 9.0
.target sm_100
.address_size 64

	// .globl	_Z17naive_dot_productPiS_S_i
// _ZZ17naive_dot_productPiS_S_iE9cache_arr has been demoted

.visible .entry _Z17naive_dot_productPiS_S_i(
	.param .u64 .ptr .align 1 _Z17naive_dot_productPiS_S_i_param_0,
	.param .u64 .ptr .align 1 _Z17naive_dot_productPiS_S_i_param_1,
	.param .u64 .ptr .align 1 _Z17naive_dot_productPiS_S_i_param_2,
	.param .u32 _Z17naive_dot_productPiS_S_i_param_3
)
{
	.reg .pred 	%p<11>;
	.reg .b32 	%r<76>;
	.reg .b64 	%rd<22>;
	// demoted variable
	.shared .align 4 .b8 _ZZ17naive_dot_productPiS_S_iE9cache_arr[1024];
	ld.param.u64 	%rd4, [_Z17naive_dot_productPiS_S_i_param_0];
	ld.param.u64 	%rd5, [_Z17naive_dot_productPiS_S_i_param_1];
	ld.param.u64 	%rd3, [_Z17naive_dot_productPiS_S_i_param_2];
	ld.param.u32 	%r30, [_Z17naive_dot_productPiS_S_i_param_3];
	cvta.to.global.u64 	%rd1, %rd5;
	cvta.to.global.u64 	%rd2, %rd4;
	mov.u32 	%r1, %tid.x;
	mov.u32 	%r2, %ctaid.x;
	mov.u32 	%r75, %ntid.x;
	mad.lo.s32 	%r70, %r2, %r75, %r1;
	setp.ge.s32 	%p1, %r70, %r30;
	mov.b32 	%r74, 0;
	@%p1 bra 	$L__BB0_7;
	mov.u32 	%r34, %nctaid.x;
	mul.lo.s32 	%r5, %r75, %r34;
	add.s32 	%r35, %r70, %r5;
	max.s32 	%r36, %r30, %r35;
	setp.lt.s32 	%p2, %r35, %r30;
	selp.u32 	%r37, 1, 0, %p2;
	add.s32 	%r38, %r35, %r37;
	sub.s32 	%r39, %r36, %r38;
	div.u32 	%r40, %r39, %r5;
	add.s32 	%r41, %r40, %r37;
	add.s32 	%r6, %r41, 1;
	and.b32  	%r7, %r6, 3;
	setp.lt.u32 	%p3, %r41, 3;
	mov.b32 	%r74, 0;
	@%p3 bra 	$L__BB0_4;
	and.b32  	%r43, %r6, -4;
	shl.b32 	%r8, %r5, 2;
	neg.s32 	%r65, %r43;
	mov.b32 	%r74, 0;
	mul.wide.s32 	%rd9, %r5, 4;
$L__BB0_3:
	mul.wide.s32 	%rd6, %r70, 4;
	add.s64 	%rd7, %rd2, %rd6;
	ld.global.u32 	%r44, [%rd7];
	add.s64 	%rd8, %rd1, %rd6;
	ld.global.u32 	%r45, [%rd8];
	mad.lo.s32 	%r46, %r45, %r44, %r74;
	add.s64 	%rd10, %rd7, %rd9;
	ld.global.u32 	%r47, [%rd10];
	add.s64 	%rd11, %rd8, %rd9;
	ld.global.u32 	%r48, [%rd11];
	mad.lo.s32 	%r49, %r48, %r47, %r46;
	add.s64 	%rd12, %rd10, %rd9;
	ld.global.u32 	%r50, [%rd12];
	add.s64 	%rd13, %rd11, %rd9;
	ld.global.u32 	%r51, [%rd13];
	mad.lo.s32 	%r52, %r51, %r50, %r49;
	add.s64 	%rd14, %rd12, %rd9;
	ld.global.u32 	%r53, [%rd14];
	add.s64 	%rd15, %rd13, %rd9;
	ld.global.u32 	%r54, [%rd15];
	mad.lo.s32 	%r74, %r54, %r53, %r52;
	add.s32 	%r70, %r70, %r8;
	add.s32 	%r65, %r65, 4;
	setp.ne.s32 	%p4, %r65, 0;
	@%p4 bra 	$L__BB0_3;
$L__BB0_4:
	setp.eq.s32 	%p5, %r7, 0;
	@%p5 bra 	$L__BB0_7;
	neg.s32 	%r71, %r7;
$L__BB0_6:
	.pragma "nounroll";
	mul.wide.s32 	%rd16, %r70, 4;
	add.s64 	%rd17, %rd1, %rd16;
	add.s64 	%rd18, %rd2, %rd16;
	ld.global.u32 	%r55, [%rd18];
	ld.global.u32 	%r56, [%rd17];
	mad.lo.s32 	%r74, %r56, %r55, %r74;
	add.s32 	%r70, %r70, %r5;
	add.s32 	%r71, %r71, 1;
	setp.ne.s32 	%p6, %r71, 0;
	@%p6 bra 	$L__BB0_6;
$L__BB0_7:
	shl.b32 	%r57, %r1, 2;
	mov.u32 	%r58, _ZZ17naive_dot_productPiS_S_iE9cache_arr;
	add.s32 	%r27, %r58, %r57;
	st.shared.u32 	[%r27], %r74;
	bar.sync 	0;
	setp.lt.u32 	%p7, %r75, 2;
	@%p7 bra 	$L__BB0_11;
$L__BB0_8:
	shr.u32 	%r29, %r75, 1;
	setp.ge.u32 	%p8, %r1, %r29;
	@%p8 bra 	$L__BB0_10;
	shl.b32 	%r59, %r29, 2;
	add.s32 	%r60, %r27, %r59;
	ld.shared.u32 	%r61, [%r60];
	ld.shared.u32 	%r62, [%r27];
	add.s32 	%r63, %r62, %r61;
	st.shared.u32 	[%r27], %r63;
$L__BB0_10:
	bar.sync 	0;
	setp.gt.u32 	%p9, %r75, 3;
	mov.u32 	%r75, %r29;
	@%p9 bra 	$L__BB0_8;
$L__BB0_11:
	bar.sync 	0;
	setp.ne.s32 	%p10, %r1, 0;
	@%p10 bra 	$L__BB0_13;
	ld.shared.u32 	%r64, [_ZZ17naive_dot_productPiS_S_iE9cache_arr];
	cvta.to.global.u64 	%rd19, %rd3;
	mul.wide.u32 	%rd20, %r2, 4;
	add.s64 	%rd21, %rd19, %rd20;
	st.global.u32 	[%rd21], %r64;
$L__BB0_13:
	ret;

}


// ===== COMPILED SASS (sm_100) =====

	.target	sm_100

	.elftype	@"ET_EXEC"


//--------------------- .note.nv.tkinfo           --------------------------
	.section	.note.nv.tkinfo,"",@"SHT_NOTE"
	.sectionflags	@"SHF_NOTE_NV_TKINFO"
	.tkinfo
        /*0018*/ 	.word	0x00000002
        /*0030*/ 	.string	""
        /*0030*/ 	.string	"ptxas"
        /*0030*/ 	.string	"Cuda compilation tools, release 13.0, V13.0.88"
        /*0030*/ 	.string	"Build cuda_13.0.r13.0/compiler.36424714_0"
        /*0030*/ 	.string	"-arch sm_100 -m 64 "



//--------------------- .note.nv.cuinfo           --------------------------
	.section	.note.nv.cuinfo,"",@"SHT_NOTE"
	.sectionflags	@"SHF_NOTE_NV_CUINFO"
        /*0018*/ 	.short	0x0002
        /*001a*/ 	.short	0x0064
        /*001c*/ 	.short	0x0082
	.zero		2


//--------------------- .nv.info                  --------------------------
	.section	.nv.info,"",@"SHT_CUDA_INFO"
	.align	4


	//----- nvinfo : EIATTR_REGCOUNT
	.align		4
        /*0000*/ 	.byte	0x04, 0x2f
        /*0002*/ 	.short	(.L_1 - .L_0)
	.align		4
.L_0:
        /*0004*/ 	.word	index@(_Z17naive_dot_productPiS_S_i)
        /*0008*/ 	.word	0x00000020


	//----- nvinfo : EIATTR_FRAME_SIZE
	.align		4
.L_1:
        /*000c*/ 	.byte	0x04, 0x11
        /*000e*/ 	.short	(.L_3 - .L_2)
	.align		4
.L_2:
        /*0010*/ 	.word	index@(_Z17naive_dot_productPiS_S_i)
        /*0014*/ 	.word	0x00000000


	//----- nvinfo : EIATTR_MIN_STACK_SIZE
	.align		4
.L_3:
        /*0018*/ 	.byte	0x04, 0x12
        /*001a*/ 	.short	(.L_5 - .L_4)
	.align		4
.L_4:
        /*001c*/ 	.word	index@(_Z17naive_dot_productPiS_S_i)
        /*0020*/ 	.word	0x00000000
.L_5:


//--------------------- .nv.compat                --------------------------
	.section	.nv.compat,"",@"SHT_CUDA_COMPAT_INFO"
	.align	4
        /*0000*/ 	.byte	0x02, 0x09, 0x00, 0x00, 0x02, 0x02, 0x01, 0x00, 0x02, 0x05, 0x05, 0x00, 0x03, 0x07, 0x01, 0x01
        /*0010*/ 	.byte	0x02, 0x03, 0x00, 0x00, 0x02, 0x06, 0x01, 0x00, 0x04, 0x0b, 0x08, 0x00, 0x09, 0x00, 0x00, 0x00
        /*0020*/ 	.byte	0x00, 0x00, 0x00, 0x00


//--------------------- .nv.info._Z17naive_dot_productPiS_S_i --------------------------
	.section	.nv.info._Z17naive_dot_productPiS_S_i,"",@"SHT_CUDA_INFO"
	.sectionflags	@""
	.align	4


	//----- nvinfo : EIATTR_CUDA_API_VERSION
	.align		4
        /*0000*/ 	.byte	0x04, 0x37
        /*0002*/ 	.short	(.L_7 - .L_6)
.L_6:
        /*0004*/ 	.word	0x00000082


	//----- nvinfo : EIATTR_KPARAM_INFO
	.align		4
.L_7:
        /*0008*/ 	.byte	0x04, 0x17
        /*000a*/ 	.short	(.L_9 - .L_8)
.L_8:
        /*000c*/ 	.word	0x00000000
        /*0010*/ 	.short	0x0003
        /*0012*/ 	.short	0x0018
        /*0014*/ 	.byte	0x00, 0xf0, 0x11, 0x00


	//----- nvinfo : EIATTR_KPARAM_INFO
	.align		4
.L_9:
        /*0018*/ 	.byte	0x04, 0x17
        /*001a*/ 	.short	(.L_11 - .L_10)
.L_10:
        /*001c*/ 	.word	0x00000000
        /*0020*/ 	.short	0x0002
        /*0022*/ 	.short	0x0010
        /*0024*/ 	.byte	0x00, 0xf5, 0x21, 0x00


	//----- nvinfo : EIATTR_KPARAM_INFO
	.align		4
.L_11:
        /*0028*/ 	.byte	0x04, 0x17
        /*002a*/ 	.short	(.L_13 - .L_12)
.L_12:
        /*002c*/ 	.word	0x00000000
        /*0030*/ 	.short	0x0001
        /*0032*/ 	.short	0x0008
        /*0034*/ 	.byte	0x00, 0xf5, 0x21, 0x00


	//----- nvinfo : EIATTR_KPARAM_INFO
	.align		4
.L_13:
        /*0038*/ 	.byte	0x04, 0x17
        /*003a*/ 	.short	(.L_15 - .L_14)
.L_14:
        /*003c*/ 	.word	0x00000000
        /*0040*/ 	.short	0x0000
        /*0042*/ 	.short	0x0000
        /*0044*/ 	.byte	0x00, 0xf5, 0x21, 0x00


	//----- nvinfo : EIATTR_SPARSE_MMA_MASK
	.align		4
.L_15:
        /*0048*/ 	.byte	0x03, 0x50
        /*004a*/ 	.short	0x0000


	//----- nvinfo : EIATTR_MAXREG_COUNT
	.align		4
        /*004c*/ 	.byte	0x03, 0x1b
        /*004e*/ 	.short	0x00ff


	//----- nvinfo : EIATTR_NUM_BARRIERS
	.align		4
        /*0050*/ 	.byte	0x02, 0x4c
        /*0052*/ 	.byte	0x01
	.zero		1


	//----- nvinfo : EIATTR_MERCURY_ISA_VERSION
	.align		4
        /*0054*/ 	.byte	0x03, 0x5f
        /*0056*/ 	.short	0x0101


	//----- nvinfo : EIATTR_VRC_CTA_INIT_COUNT
	.align		4
        /*0058*/ 	.byte	0x02, 0x4a
	.zero		1
	.zero		1


	//----- nvinfo : EIATTR_EXIT_INSTR_OFFSETS
	.align		4
        /*005c*/ 	.byte	0x04, 0x1c
        /*005e*/ 	.short	(.L_17 - .L_16)


	//   ....[0]....
.L_16:
        /*0060*/ 	.word	0x00001090


	//   ....[1]....
        /*0064*/ 	.word	0x00001110


	//----- nvinfo : EIATTR_CRS_STACK_SIZE
	.align		4
.L_17:
        /*0068*/ 	.byte	0x04, 0x1e
        /*006a*/ 	.short	(.L_19 - .L_18)
.L_18:
        /*006c*/ 	.word	0x00000000


	//----- nvinfo : EIATTR_CBANK_PARAM_SIZE
	.align		4
.L_19:
        /*0070*/ 	.byte	0x03, 0x19
        /*0072*/ 	.short	0x001c


	//----- nvinfo : EIATTR_PARAM_CBANK
	.align		4
        /*0074*/ 	.byte	0x04, 0x0a
        /*0076*/ 	.short	(.L_21 - .L_20)
	.align		4
.L_20:
        /*0078*/ 	.word	index@(.nv.constant0._Z17naive_dot_productPiS_S_i)
        /*007c*/ 	.short	0x0380
        /*007e*/ 	.short	0x001c


	//----- nvinfo : EIATTR_SW_WAR
	.align		4
.L_21:
        /*0080*/ 	.byte	0x04, 0x36
        /*0082*/ 	.short	(.L_23 - .L_22)
.L_22:
        /*0084*/ 	.word	0x00000008
.L_23:


//--------------------- .nv.callgraph             --------------------------
	.section	.nv.callgraph,"",@"SHT_CUDA_CALLGRAPH"
	.align	4
	.sectionentsize	8
	.align		4
        /*0000*/ 	.word	0x00000000
	.align		4
        /*0004*/ 	.word	0xffffffff
	.align		4
        /*0008*/ 	.word	0x00000000
	.align		4
        /*000c*/ 	.word	0xfffffffe
	.align		4
        /*0010*/ 	.word	0x00000000
	.align		4
        /*0014*/ 	.word	0xfffffffd
	.align		4
        /*0018*/ 	.word	0x00000000
	.align		4
        /*001c*/ 	.word	0xfffffffc


//--------------------- .text._Z17naive_dot_productPiS_S_i --------------------------
	.section	.text._Z17naive_dot_productPiS_S_i,"ax",@progbits
	.align	128
        .global         _Z17naive_dot_productPiS_S_i
        .type           _Z17naive_dot_productPiS_S_i,@function
        .size           _Z17naive_dot_productPiS_S_i,(.L_x_15 - _Z17naive_dot_productPiS_S_i)
        .other          _Z17naive_dot_productPiS_S_i,@"STO_CUDA_ENTRY STV_DEFAULT"
_Z17naive_dot_productPiS_S_i:
.text._Z17naive_dot_productPiS_S_i:
[----:B------:R-:W-:Y:S01]  /*0000*/  LDC R1, c[0x0][0x37c] ;  /* 0x0000df00ff017b82 */ /* 0x000fe20000000800 */
[----:B------:R-:W0:Y:S01]  /*0010*/  S2R R0, SR_TID.X ;  /* 0x0000000000007919 */ /* 0x000e220000002100 */
[----:B------:R-:W1:Y:S01]  /*0020*/  LDCU UR4, c[0x0][0x360] ;  /* 0x00006c00ff0477ac */ /* 0x000e620008000800 */
[----:B------:R-:W-:Y:S01]  /*0030*/  BSSY.RECONVERGENT B2, `(.L_x_0) ;  /* 0x00000ef000027945 */ /* 0x000fe20003800200 */
[----:B------:R-:W-:Y:S01]  /*0040*/  HFMA2 R7, -RZ, RZ, 0, 0 ;  /* 0x00000000ff077431 */ /* 0x000fe200000001ff */
[----:B------:R-:W0:Y:S01]  /*0050*/  S2R R3, SR_CTAID.X ;  /* 0x0000000000037919 */ /* 0x000e220000002500 */
[----:B------:R-:W2:Y:S01]  /*0060*/  LDCU UR5, c[0x0][0x398] ;  /* 0x00007300ff0577ac */ /* 0x000ea20008000800 */
[----:B------:R-:W3:Y:S01]  /*0070*/  LDCU.64 UR6, c[0x0][0x358] ;  /* 0x00006b00ff0677ac */ /* 0x000ee20008000a00 */
[----:B-1----:R-:W-:Y:S01]  /*0080*/  MOV R4, UR4 ;  /* 0x0000000400047c02 */ /* 0x002fe20008000f00 */
[----:B0-----:R-:W-:-:S05]  /*0090*/  IMAD R8, R3, UR4, R0 ;  /* 0x0000000403087c24 */ /* 0x001fca000f8e0200 */
[----:B--2---:R-:W-:-:S13]  /*00a0*/  ISETP.GE.AND P0, PT, R8, UR5, PT ;  /* 0x0000000508007c0c */ /* 0x004fda000bf06270 */
[----:B---3--:R-:W-:Y:S05]  /*00b0*/  @P0 BRA `(.L_x_1) ;  /* 0x0000000c00980947 */ /* 0x008fea0003800000 */
[----:B------:R-:W0:Y:S01]  /*00c0*/  LDCU UR4, c[0x0][0x370] ;  /* 0x00006e00ff0477ac */ /* 0x000e220008000800 */
[----:B------:R-:W-:Y:S01]  /*00d0*/  BSSY.RECONVERGENT B1, `(.L_x_2) ;  /* 0x00000d6000017945 */ /* 0x000fe20003800200 */
[----:B0-----:R-:W-:-:S04]  /*00e0*/  IMAD R5, R4, UR4, RZ ;  /* 0x0000000404057c24 */ /* 0x001fc8000f8e02ff */
[----:B------:R-:W0:Y:S01]  /*00f0*/  I2F.U32.RP R11, R5 ;  /* 0x00000005000b7306 */ /* 0x000e220000209000 */
[-C--:B------:R-:W-:Y:S02]  /*0100*/  IADD3 R2, PT, PT, R8, R5.reuse, RZ ;  /* 0x0000000508027210 */ /* 0x080fe40007ffe0ff */
[----:B------:R-:W-:Y:S02]  /*0110*/  IADD3 R13, PT, PT, RZ, -R5, RZ ;  /* 0x80000005ff0d7210 */ /* 0x000fe40007ffe0ff */
[C---:B------:R-:W-:Y:S02]  /*0120*/  ISETP.GE.AND P0, PT, R2.reuse, UR5, PT ;  /* 0x0000000502007c0c */ /* 0x040fe4000bf06270 */
[----:B------:R-:W-:Y:S02]  /*0130*/  VIMNMX R9, PT, PT, R2, UR5, !PT ;  /* 0x0000000502097c48 */ /* 0x000fe4000ffe0100 */
[----:B------:R-:W-:Y:S02]  /*0140*/  SEL R10, RZ, 0x1, P0 ;  /* 0x00000001ff0a7807 */ /* 0x000fe40000000000 */
[----:B------:R-:W-:-:S02]  /*0150*/  ISETP.NE.U32.AND P2, PT, R5, RZ, PT ;  /* 0x000000ff0500720c */ /* 0x000fc40003f45070 */
[----:B------:R-:W-:Y:S01]  /*0160*/  IADD3 R2, PT, PT, R9, -R2, -R10 ;  /* 0x8000000209027210 */ /* 0x000fe20007ffe80a */
[----:B0-----:R-:W0:Y:S02]  /*0170*/  MUFU.RCP R11, R11 ;  /* 0x0000000b000b7308 */ /* 0x001e240000001000 */
[----:B0-----:R-:W-:-:S06]  /*0180*/  IADD3 R6, PT, PT, R11, 0xffffffe, RZ ;  /* 0x0ffffffe0b067810 */ /* 0x001fcc0007ffe0ff */
[----:B------:R0:W1:Y:S02]  /*0190*/  F2I.FTZ.U32.TRUNC.NTZ R7, R6 ;  /* 0x0000000600077305 */ /* 0x000064000021f000 */
[----:B0-----:R-:W-:Y:S01]  /*01a0*/  MOV R6, RZ ;  /* 0x000000ff00067202 */ /* 0x001fe20000000f00 */
[----:B-1----:R-:W-:-:S04]  /*01b0*/  IMAD R13, R13, R7, RZ ;  /* 0x000000070d0d7224 */ /* 0x002fc800078e02ff */
[----:B------:R-:W-:-:S06]  /*01c0*/  IMAD.HI.U32 R7, R7, R13, R6 ;  /* 0x0000000d07077227 */ /* 0x000fcc00078e0006 */
[----:B------:R-:W-:-:S05]  /*01d0*/  IMAD.HI.U32 R7, R7, R2, RZ ;  /* 0x0000000207077227 */ /* 0x000fca00078e00ff */
[----:B------:R-:W-:-:S05]  /*01e0*/  IADD3 R6, PT, PT, -R7, RZ, RZ ;  /* 0x000000ff07067210 */ /* 0x000fca0007ffe1ff */
[----:B------:R-:W-:-:S05]  /*01f0*/  IMAD R2, R5, R6, R2 ;  /* 0x0000000605027224 */ /* 0x000fca00078e0202 */
[----:B------:R-:W-:-:S13]  /*0200*/  ISETP.GE.U32.AND P0, PT, R2, R5, PT ;  /* 0x000000050200720c */ /* 0x000fda0003f06070 */
[----:B------:R-:W-:Y:S02]  /*0210*/  @P0 IADD3 R2, PT, PT, -R5, R2, RZ ;  /* 0x0000000205020210 */ /* 0x000fe40007ffe1ff */
[----:B------:R-:W-:Y:S02]  /*0220*/  @P0 IADD3 R7, PT, PT, R7, 0x1, RZ ;  /* 0x0000000107070810 */ /* 0x000fe40007ffe0ff */
[----:B------:R-:W-:-:S13]  /*0230*/  ISETP.GE.U32.AND P1, PT, R2, R5, PT ;  /* 0x000000050200720c */ /* 0x000fda0003f26070 */
[----:B------:R-:W-:Y:S02]  /*0240*/  @P1 IADD3 R7, PT, PT, R7, 0x1, RZ ;  /* 0x0000000107071810 */ /* 0x000fe40007ffe0ff */
[----:B------:R-:W-:-:S04]  /*0250*/  @!P2 LOP3.LUT R7, RZ, R5, RZ, 0x33, !PT ;  /* 0x00000005ff07a212 */ /* 0x000fc800078e33ff */
[----:B------:R-:W-:-:S04]  /*0260*/  IADD3 R7, PT, PT, R10, R7, RZ ;  /* 0x000000070a077210 */ /* 0x000fc80007ffe0ff */
[C---:B------:R-:W-:Y:S02]  /*0270*/  ISETP.GE.U32.AND P0, PT, R7.reuse, 0x3, PT ;  /* 0x000000030700780c */ /* 0x040fe40003f06070 */
[----:B------:R-:W-:Y:S02]  /*0280*/  IADD3 R2, PT, PT, R7, 0x1, RZ ;  /* 0x0000000107027810 */ /* 0x000fe40007ffe0ff */
[----:B------:R-:W-:Y:S02]  /*0290*/  MOV R7, RZ ;  /* 0x000000ff00077202 */ /* 0x000fe40000000f00 */
[----:B------:R-:W-:-:S07]  /*02a0*/  LOP3.LUT R6, R2, 0x3, RZ, 0xc0, !PT ;  /* 0x0000000302067812 */ /* 0x000fce00078ec0ff */
[----:B------:R-:W-:Y:S05]  /*02b0*/  @!P0 BRA `(.L_x_3) ;  /* 0x0000000800dc8947 */ /* 0x000fea0003800000 */
[----:B------:R-:W-:Y:S01]  /*02c0*/  LOP3.LUT R2, R2, 0xfffffffc, RZ, 0xc0, !PT ;  /* 0xfffffffc02027812 */ /* 0x000fe200078ec0ff */
[----:B------:R-:W-:Y:S01]  /*02d0*/  BSSY.RELIABLE B0, `(.L_x_4) ;  /* 0x000009b000007945 */ /* 0x000fe20003800100 */
[----:B------:R-:W-:Y:S02]  /*02e0*/  MOV R7, RZ ;  /* 0x000000ff00077202 */ /* 0x000fe40000000f00 */
[----:B------:R-:W-:-:S04]  /*02f0*/  IADD3 R2, PT, PT, -R2, RZ, RZ ;  /* 0x000000ff02027210 */ /* 0x000fc80007ffe1ff */
[----:B------:R-:W-:-:S13]  /*0300*/  ISETP.GE.AND P0, PT, R2, RZ, PT ;  /* 0x000000ff0200720c */ /* 0x000fda0003f06270 */
[----:B------:R-:W-:Y:S05]  /*0310*/  @P0 BRA `(.L_x_5) ;  /* 0x0000000800580947 */ /* 0x000fea0003800000 */
[----:B------:R-:W-:Y:S01]  /*0320*/  IADD3 R9, PT, PT, -R2, RZ, RZ ;  /* 0x000000ff02097210 */ /* 0x000fe20007ffe1ff */
[----:B------:R-:W-:Y:S01]  /*0330*/  BSSY.RECONVERGENT B3, `(.L_x_6) ;  /* 0x000005e000037945 */ /* 0x000fe20003800200 */
[----:B------:R-:W-:Y:S02]  /*0340*/  PLOP3.LUT P0, PT, PT, PT, PT, 0x80, 0x8 ;  /* 0x000000000008781c */ /* 0x000fe40003f0f070 */
[----:B------:R-:W-:-:S13]  /*0350*/  ISETP.GT.AND P1, PT, R9, 0xc, PT ;  /* 0x0000000c0900780c */ /* 0x000fda0003f24270 */
[----:B------:R-:W-:Y:S05]  /*0360*/  @!P1 BRA `(.L_x_7) ;  /* 0x0000000400689947 */ /* 0x000fea0003800000 */
[----:B------:R-:W-:-:S13]  /*0370*/  PLOP3.LUT P0, PT, PT, PT, PT, 0x8, 0x80 ;  /* 0x000000000080781c */ /* 0x000fda0003f0e170 */
.L_x_8:
[----:B------:R-:W0:Y:S08]  /*0380*/  LDC.64 R14, c[0x0][0x380] ;  /* 0x0000e000ff0e7b82 */ /* 0x000e300000000a00 */
[----:B------:R-:W1:Y:S01]  /*0390*/  LDC.64 R12, c[0x0][0x388] ;  /* 0x0000e200ff0c7b82 */ /* 0x000e620000000a00 */
[----:B0-----:R-:W-:-:S05]  /*03a0*/  IMAD.WIDE R16, R8, 0x4, R14 ;  /* 0x0000000408107825 */ /* 0x001fca00078e020e */
[----:B------:R0:W2:Y:S01]  /*03b0*/  LDG.E R22, desc[UR6][R16.64] ;  /* 0x0000000610167981 */ /* 0x0000a2000c1e1900 */
[----:B-1----:R-:W-:-:S05]  /*03c0*/  IMAD.WIDE R24, R8, 0x4, R12 ;  /* 0x0000000408187825 */ /* 0x002fca00078e020c */
[----:B------:R-:W2:Y:S01]  /*03d0*/  LDG.E R23, desc[UR6][R24.64] ;  /* 0x0000000618177981 */ /* 0x000ea2000c1e1900 */
[----:B------:R-:W-:-:S04]  /*03e0*/  IMAD.WIDE R20, R5, 0x4, R24 ;  /* 0x0000000405147825 */ /* 0x000fc800078e0218 */
[C---:B0-----:R-:W-:Y:S01]  /*03f0*/  IMAD.WIDE R16, R5.reuse, 0x4, R16 ;  /* 0x0000000405107825 */ /* 0x041fe200078e0210 */
[----:B------:R0:W3:Y:S04]  /*0400*/  LDG.E R29, desc[UR6][R20.64] ;  /* 0x00000006141d7981 */ /* 0x0000e8000c1e1900 */
[----:B------:R-:W3:Y:S01]  /*0410*/  LDG.E R26, desc[UR6][R16.64] ;  /* 0x00000006101a7981 */ /* 0x000ee2000c1e1900 */
[----:B------:R-:W-:-:S04]  /*0420*/  IMAD.WIDE R18, R5, 0x4, R16 ;  /* 0x0000000405127825 */ /* 0x000fc800078e0210 */
[C---:B0-----:R-:W-:Y:S01]  /*0430*/  IMAD.WIDE R20, R5.reuse, 0x4, R20 ;  /* 0x0000000405147825 */ /* 0x041fe200078e0214 */
[----:B------:R0:W4:Y:S01]  /*0440*/  LDG.E R10, desc[UR6][R18.64] ;  /* 0x00000006120a7981 */ /* 0x000122000c1e1900 */
[----:B------:R-:W-:-:S03]  /*0450*/  LEA R25, R5, R8, 0x2 ;  /* 0x0000000805197211 */ /* 0x000fc600078e10ff */
[----:B------:R1:W4:Y:S01]  /*0460*/  LDG.E R11, desc[UR6][R20.64] ;  /* 0x00000006140b7981 */ /* 0x000322000c1e1900 */
[----:B------:R-:W-:-:S04]  /*0470*/  IMAD.WIDE R8, R5, 0x4, R20 ;  /* 0x0000000405087825 */ /* 0x000fc800078e0214 */
[----:B0-----:R-:W-:Y:S02]  /*0480*/  IMAD.WIDE R18, R5, 0x4, R18 ;  /* 0x0000000405127825 */ /* 0x001fe400078e0212 */
[----:B------:R-:W5:Y:S02]  /*0490*/  LDG.E R8, desc[UR6][R8.64] ;  /* 0x0000000608087981 */ /* 0x000f64000c1e1900 */
[C---:B------:R-:W-:Y:S02]  /*04a0*/  IMAD.WIDE R16, R25.reuse, 0x4, R14 ;  /* 0x0000000419107825 */ /* 0x040fe400078e020e */
[----:B------:R0:W5:Y:S02]  /*04b0*/  LDG.E R27, desc[UR6][R18.64] ;  /* 0x00000006121b7981 */ /* 0x000164000c1e1900 */
[----:B-1----:R-:W-:Y:S02]  /*04c0*/  IMAD.WIDE R20, R25, 0x4, R12 ;  /* 0x0000000419147825 */ /* 0x002fe400078e020c */
[----:B------:R1:W5:Y:S02]  /*04d0*/  LDG.E R24, desc[UR6][R16.64] ;  /* 0x0000000610187981 */ /* 0x000364000c1e1900 */
[----:B0-----:R-:W-:-:S04]  /*04e0*/  IMAD.WIDE R18, R5, 0x4, R20 ;  /* 0x0000000405127825 */ /* 0x001fc800078e0214 */
[C---:B-1----:R-:W-:Y:S01]  /*04f0*/  IMAD.WIDE R16, R5.reuse, 0x4, R16 ;  /* 0x0000000405107825 */ /* 0x042fe200078e0210 */
[----:B------:R0:W5:Y:S03]  /*0500*/  LDG.E R9, desc[UR6][R18.64] ;  /* 0x0000000612097981 */ /* 0x000166000c1e1900 */
[----:B0-----:R-:W-:-:S04]  /*0510*/  IMAD.WIDE R18, R5, 0x4, R18 ;  /* 0x0000000405127825 */ /* 0x001fc800078e0212 */
[----:B--2---:R-:W-:Y:S02]  /*0520*/  IMAD R7, R22, R23, R7 ;  /* 0x0000001716077224 */ /* 0x004fe400078e0207 */
[----:B------:R0:W2:Y:S04]  /*0530*/  LDG.E R23, desc[UR6][R20.64] ;  /* 0x0000000614177981 */ /* 0x0000a8000c1e1900 */
[----:B------:R1:W2:Y:S01]  /*0540*/  LDG.E R22, desc[UR6][R16.64] ;  /* 0x0000000610167981 */ /* 0x0002a2000c1e1900 */
[----:B---3--:R-:W-:Y:S02]  /*0550*/  IMAD R7, R26, R29, R7 ;  /* 0x0000001d1a077224 */ /* 0x008fe400078e0207 */
[C---:B0-----:R-:W-:Y:S01]  /*0560*/  IMAD.WIDE R20, R5.reuse, 0x4, R18 ;  /* 0x0000000405147825 */ /* 0x041fe200078e0212 */
[----:B------:R-:W3:Y:S03]  /*0570*/  LDG.E R29, desc[UR6][R18.64] ;  /* 0x00000006121d7981 */ /* 0x000ee6000c1e1900 */
[----:B-1----:R-:W-:-:S02]  /*0580*/  IMAD.WIDE R16, R5, 0x4, R16 ;  /* 0x0000000405107825 */ /* 0x002fc400078e0210 */
[----:B------:R-:W3:Y:S04]  /*0590*/  LDG.E R21, desc[UR6][R20.64] ;  /* 0x0000000614157981 */ /* 0x000ee8000c1e1900 */
[----:B------:R0:W3:Y:S02]  /*05a0*/  LDG.E R26, desc[UR6][R16.64] ;  /* 0x00000006101a7981 */ /* 0x0000e4000c1e1900 */
[----:B0-----:R-:W-:-:S05]  /*05b0*/  IMAD.WIDE R16, R5, 0x4, R16 ;  /* 0x0000000405107825 */ /* 0x001fca00078e0210 */
[----:B------:R0:W3:Y:S01]  /*05c0*/  LDG.E R28, desc[UR6][R16.64] ;  /* 0x00000006101c7981 */ /* 0x0000e2000c1e1900 */
[----:B------:R-:W-:Y:S01]  /*05d0*/  LEA R25, R5, R25, 0x2 ;  /* 0x0000001905197211 */ /* 0x000fe200078e10ff */
[----:B----4-:R-:W-:-:S04]  /*05e0*/  IMAD R7, R10, R11, R7 ;  /* 0x0000000b0a077224 */ /* 0x010fc800078e0207 */
[----:B------:R-:W-:-:S04]  /*05f0*/  IMAD.WIDE R10, R25, 0x4, R14 ;  /* 0x00000004190a7825 */ /* 0x000fc800078e020e */
[----:B-----5:R-:W-:Y:S02]  /*0600*/  IMAD R7, R27, R8, R7 ;  /* 0x000000081b077224 */ /* 0x020fe400078e0207 */
[----:B------:R-:W-:-:S04]  /*0610*/  IMAD.WIDE R18, R5, 0x4, R10 ;  /* 0x0000000405127825 */ /* 0x000fc800078e020a */
[C---:B0-----:R-:W-:Y:S02]  /*0620*/  IMAD.WIDE R16, R5.reuse, 0x4, R18 ;  /* 0x0000000405107825 */ /* 0x041fe400078e0212 */
[----:B------:R-:W4:Y:S02]  /*0630*/  LDG.E R18, desc[UR6][R18.64] ;  /* 0x0000000612127981 */ /* 0x000f24000c1e1900 */
[----:B--2---:R-:W-:Y:S02]  /*0640*/  IMAD R23, R24, R23, R7 ;  /* 0x0000001718177224 */ /* 0x004fe400078e0207 */
[----:B------:R0:W2:Y:S02]  /*0650*/  LDG.E R7, desc[UR6][R10.64] ;  /* 0x000000060a077981 */ /* 0x0000a4000c1e1900 */
[----:B------:R-:W-:Y:S02]  /*0660*/  IMAD R20, R22, R9, R23 ;  /* 0x0000000916147224 */ /* 0x000fe400078e0217 */
[----:B------:R-:W-:-:S02]  /*0670*/  IMAD.WIDE R8, R5, 0x4, R16 ;  /* 0x0000000405087825 */ /* 0x000fc400078e0210 */
[----:B------:R-:W5:Y:S02]  /*0680*/  LDG.E R16, desc[UR6][R16.64] ;  /* 0x0000000610107981 */ /* 0x000f64000c1e1900 */
[----:B0-----:R-:W-:Y:S02]  /*0690*/  IMAD.WIDE R10, R25, 0x4, R12 ;  /* 0x00000004190a7825 */ /* 0x001fe400078e020c */
[----:B------:R0:W5:Y:S02]  /*06a0*/  LDG.E R8, desc[UR6][R8.64] ;  /* 0x0000000608087981 */ /* 0x000164000c1e1900 */
[C---:B------:R-:W-:Y:S02]  /*06b0*/  IMAD.WIDE R22, R5.reuse, 0x4, R10 ;  /* 0x0000000405167825 */ /* 0x040fe400078e020a */
[----:B------:R1:W2:Y:S01]  /*06c0*/  LDG.E R10, desc[UR6][R10.64] ;  /* 0x000000060a0a7981 */ /* 0x0002a2000c1e1900 */
[C---:B0-----:R-:W-:Y:S01]  /*06d0*/  LEA R9, R5.reuse, R25, 0x2 ;  /* 0x0000001905097211 */ /* 0x041fe200078e10ff */
[----:B------:R-:W-:-:S02]  /*06e0*/  IMAD.WIDE R24, R5, 0x4, R22 ;  /* 0x0000000405187825 */ /* 0x000fc400078e0216 */
[----:B------:R-:W4:Y:S02]  /*06f0*/  LDG.E R23, desc[UR6][R22.64] ;  /* 0x0000000616177981 */ /* 0x000f24000c1e1900 */
[C---:B------:R-:W-:Y:S02]  /*0700*/  IMAD.WIDE R14, R9.reuse, 0x4, R14 ;  /* 0x00000004090e7825 */ /* 0x040fe400078e020e */
[----:B------:R0:W5:Y:S02]  /*0710*/  LDG.E R17, desc[UR6][R24.64] ;  /* 0x0000000618117981 */ /* 0x000164000c1e1900 */
[----:B------:R-:W-:-:S04]  /*0720*/  IMAD.WIDE R12, R9, 0x4, R12 ;  /* 0x00000004090c7825 */ /* 0x000fc800078e020c */
[----:B---3--:R-:W-:Y:S01]  /*0730*/  IMAD R20, R26, R29, R20 ;  /* 0x0000001d1a147224 */ /* 0x008fe200078e0214 */
[----:B------:R3:W5:Y:S01]  /*0740*/  LDG.E R22, desc[UR6][R12.64] ;  /* 0x000000060c167981 */ /* 0x000762000c1e1900 */
[----:B------:R-:W-:-:S04]  /*0750*/  IMAD.WIDE R26, R5, 0x4, R24 ;  /* 0x00000004051a7825 */ /* 0x000fc800078e0218 */
[----:B-1----:R-:W-:Y:S02]  /*0760*/  IMAD R11, R28, R21, R20 ;  /* 0x000000151c0b7224 */ /* 0x002fe400078e0214 */
[C---:B0-----:R-:W-:Y:S01]  /*0770*/  IMAD.WIDE R24, R5.reuse, 0x4, R14 ;  /* 0x0000000405187825 */ /* 0x041fe200078e020e */
[----:B------:R-:W5:Y:S03]  /*0780*/  LDG.E R27, desc[UR6][R26.64] ;  /* 0x000000061a1b7981 */ /* 0x000f66000c1e1900 */
[C---:B------:R-:W-:Y:S01]  /*0790*/  IMAD.WIDE R20, R5.reuse, 0x4, R12 ;  /* 0x0000000405147825 */ /* 0x040fe200078e020c */
[----:B------:R-:W5:Y:S03]  /*07a0*/  LDG.E R14, desc[UR6][R14.64] ;  /* 0x000000060e0e7981 */ /* 0x000f66000c1e1900 */
[C---:B------:R-:W-:Y:S01]  /*07b0*/  IMAD.WIDE R28, R5.reuse, 0x4, R24 ;  /* 0x00000004051c7825 */ /* 0x040fe200078e0218 */
[----:B------:R-:W5:Y:S03]  /*07c0*/  LDG.E R19, desc[UR6][R24.64] ;  /* 0x0000000618137981 */ /* 0x000f66000c1e1900 */
[C---:B---3--:R-:W-:Y:S01]  /*07d0*/  IMAD.WIDE R12, R5.reuse, 0x4, R20 ;  /* 0x00000004050c7825 */ /* 0x048fe200078e0214 */
[----:B------:R0:W3:Y:S04]  /*07e0*/  LDG.E R26, desc[UR6][R20.64] ;  /* 0x00000006141a7981 */ /* 0x0000e8000c1e1900 */
[----:B------:R1:W3:Y:S04]  /*07f0*/  LDG.E R15, desc[UR6][R28.64] ;  /* 0x000000061c0f7981 */ /* 0x0002e8000c1e1900 */
[----:B------:R-:W3:Y:S01]  /*0800*/  LDG.E R24, desc[UR6][R12.64] ;  /* 0x000000060c187981 */ /* 0x000ee2000c1e1900 */
[----:B0-----:R-:W-:-:S04]  /*0810*/  IMAD.WIDE R20, R5, 0x4, R12 ;  /* 0x0000000405147825 */ /* 0x001fc800078e020c */
[----:B-1----:R-:W-:Y:S02]  /*0820*/  IMAD.WIDE R28, R5, 0x4, R28 ;  /* 0x00000004051c7825 */ /* 0x002fe400078e021c */
[----:B------:R-:W3:Y:S04]  /*0830*/  LDG.E R21, desc[UR6][R20.64] ;  /* 0x0000000614157981 */ /* 0x000ee8000c1e1900 */
[----:B------:R-:W3:Y:S01]  /*0840*/  LDG.E R28, desc[UR6][R28.64] ;  /* 0x000000061c1c7981 */ /* 0x000ee2000c1e1900 */
[----:B------:R-:W-:-:S04]  /*0850*/  IADD3 R2, PT, PT, R2, 0x10, RZ ;  /* 0x0000001002027810 */ /* 0x000fc80007ffe0ff */
[----:B------:R-:W-:Y:S01]  /*0860*/  ISETP.GE.AND P1, PT, R2, -0xc, PT ;  /* 0xfffffff40200780c */ /* 0x000fe20003f26270 */
[----:B--2---:R-:W-:-:S04]  /*0870*/  IMAD R7, R7, R10, R11 ;  /* 0x0000000a07077224 */ /* 0x004fc800078e020b */
[----:B----4-:R-:W-:-:S04]  /*0880*/  IMAD R7, R18, R23, R7 ;  /* 0x0000001712077224 */ /* 0x010fc800078e0207 */
[----:B-----5:R-:W-:-:S04]  /*0890*/  IMAD R7, R16, R17, R7 ;  /* 0x0000001110077224 */ /* 0x020fc800078e0207 */
[----:B------:R-:W-:-:S04]  /*08a0*/  IMAD R7, R8, R27, R7 ;  /* 0x0000001b08077224 */ /* 0x000fc800078e0207 */
[----:B------:R-:W-:-:S04]  /*08b0*/  IMAD R7, R14, R22, R7 ;  /* 0x000000160e077224 */ /* 0x000fc800078e0207 */
[----:B---3--:R-:W-:Y:S01]  /*08c0*/  IMAD R7, R19, R26, R7 ;  /* 0x0000001a13077224 */ /* 0x008fe200078e0207 */
[----:B------:R-:W-:-:S03]  /*08d0*/  LEA R8, R5, R9, 0x2 ;  /* 0x0000000905087211 */ /* 0x000fc600078e10ff */
[----:B------:R-:W-:-:S04]  /*08e0*/  IMAD R7, R15, R24, R7 ;  /* 0x000000180f077224 */ /* 0x000fc800078e0207 */
[----:B------:R-:W-:Y:S01]  /*08f0*/  IMAD R7, R28, R21, R7 ;  /* 0x000000151c077224 */ /* 0x000fe200078e0207 */
[----:B------:R-:W-:Y:S06]  /*0900*/  @!P1 BRA `(.L_x_8) ;  /* 0xfffffff8009c9947 */ /* 0x000fec000383ffff */
.L_x_7:
[----:B------:R-:W-:Y:S05]  /*0910*/  BSYNC.RECONVERGENT B3 ;  /* 0x0000000000037941 */ /* 0x000fea0003800200 */
.L_x_6:
[----:B------:R-:W-:Y:S01]  /*0920*/  IADD3 R9, PT, PT, -R2, RZ, RZ ;  /* 0x000000ff02097210 */ /* 0x000fe20007ffe1ff */
[----:B------:R-:W-:Y:S03]  /*0930*/  BSSY.RECONVERGENT B3, `(.L_x_9) ;  /* 0x0000031000037945 */ /* 0x000fe60003800200 */
[----:B------:R-:W-:-:S13]  /*0940*/  ISETP.GT.AND P1, PT, R9, 0x4, PT ;  /* 0x000000040900780c */ /* 0x000fda0003f24270 */
[----:B------:R-:W-:Y:S05]  /*0950*/  @!P1 BRA `(.L_x_10) ;  /* 0x0000000000b89947 */ /* 0x000fea0003800000 */
[----:B------:R-:W0:Y:S08]  /*0960*/  LDC.64 R12, c[0x0][0x388] ;  /* 0x0000e200ff0c7b82 */ /* 0x000e300000000a00 */
[----:B------:R-:W1:Y:S01]  /*0970*/  LDC.64 R16, c[0x0][0x380] ;  /* 0x0000e000ff107b82 */ /* 0x000e620000000a00 */
[----:B0-----:R-:W-:-:S05]  /*0980*/  IMAD.WIDE R14, R8, 0x4, R12 ;  /* 0x00000004080e7825 */ /* 0x001fca00078e020c */
[----:B------:R0:W2:Y:S01]  /*0990*/  LDG.E R27, desc[UR6][R14.64] ;  /* 0x000000060e1b7981 */ /* 0x0000a2000c1e1900 */
[----:B------:R-:W-:-:S04]  /*09a0*/  IMAD.WIDE R10, R5, 0x4, R14 ;  /* 0x00000004050a7825 */ /* 0x000fc800078e020e */
[----:B-1----:R-:W-:Y:S01]  /*09b0*/  IMAD.WIDE R28, R8, 0x4, R16 ;  /* 0x00000004081c7825 */ /* 0x002fe200078e0210 */
[C---:B------:R-:W-:Y:S01]  /*09c0*/  LEA R8, R5.reuse, R8, 0x2 ;  /* 0x0000000805087211 */ /* 0x040fe200078e10ff */
[----:B------:R1:W3:Y:S02]  /*09d0*/  LDG.E R26, desc[UR6][R10.64] ;  /* 0x000000060a1a7981 */ /* 0x0002e4000c1e1900 */
[C---:B------:R-:W-:Y:S02]  /*09e0*/  IMAD.WIDE R24, R5.reuse, 0x4, R28 ;  /* 0x0000000405187825 */ /* 0x040fe400078e021c */
[----:B------:R-:W2:Y:S02]  /*09f0*/  LDG.E R28, desc[UR6][R28.64] ;  /* 0x000000061c1c7981 */ /* 0x000ea4000c1e1900 */
[----:B------:R-:W-:-:S04]  /*0a00*/  IMAD.WIDE R18, R5, 0x4, R10 ;  /* 0x0000000405127825 */ /* 0x000fc800078e020a */
[C---:B------:R-:W-:Y:S02]  /*0a10*/  IMAD.WIDE R20, R5.reuse, 0x4, R24 ;  /* 0x0000000405147825 */ /* 0x040fe400078e0218 */
[----:B------:R-:W3:Y:S02]  /*0a20*/  LDG.E R25, desc[UR6][R24.64] ;  /* 0x0000000618197981 */ /* 0x000ee4000c1e1900 */
[----:B------:R-:W-:Y:S02]  /*0a30*/  IMAD.WIDE R12, R8, 0x4, R12 ;  /* 0x00000004080c7825 */ /* 0x000fe400078e020c */
[----:B------:R-:W4:Y:S02]  /*0a40*/  LDG.E R23, desc[UR6][R20.64] ;  /* 0x0000000614177981 */ /* 0x000f24000c1e1900 */
[----:B0-----:R-:W-:-:S04]  /*0a50*/  IMAD.WIDE R14, R5, 0x4, R18 ;  /* 0x00000004050e7825 */ /* 0x001fc800078e0212 */
[----:B------:R-:W-:Y:S01]  /*0a60*/  IMAD.WIDE R16, R8, 0x4, R16 ;  /* 0x0000000408107825 */ /* 0x000fe200078e0210 */
[----:B------:R0:W4:Y:S03]  /*0a70*/  LDG.E R24, desc[UR6][R18.64] ;  /* 0x0000000612187981 */ /* 0x000126000c1e1900 */
[C---:B-1----:R-:W-:Y:S01]  /*0a80*/  IMAD.WIDE R10, R5.reuse, 0x4, R20 ;  /* 0x00000004050a7825 */ /* 0x042fe200078e0214 */
[----:B------:R1:W5:Y:S05]  /*0a90*/  LDG.E R22, desc[UR6][R14.64] ;  /* 0x000000060e167981 */ /* 0x00036a000c1e1900 */
[----:B------:R-:W5:Y:S01]  /*0aa0*/  LDG.E R11, desc[UR6][R10.64] ;  /* 0x000000060a0b7981 */ /* 0x000f62000c1e1900 */
[----:B0-----:R-:W-:-:S04]  /*0ab0*/  IMAD.WIDE R18, R5, 0x4, R16 ;  /* 0x0000000405127825 */ /* 0x001fc800078e0210 */
[C---:B-1----:R-:W-:Y:S01]  /*0ac0*/  IMAD.WIDE R14, R5.reuse, 0x4, R12 ;  /* 0x00000004050e7825 */ /* 0x042fe200078e020c */
[----:B------:R-:W5:Y:S04]  /*0ad0*/  LDG.E R9, desc[UR6][R18.64] ;  /* 0x0000000612097981 */ /* 0x000f68000c1e1900 */
[----:B------:R0:W5:Y:S01]  /*0ae0*/  LDG.E R10, desc[UR6][R16.64] ;  /* 0x00000006100a7981 */ /* 0x000162000c1e1900 */
[----:B------:R-:W-:-:S03]  /*0af0*/  IMAD.WIDE R20, R5, 0x4, R14 ;  /* 0x0000000405147825 */ /* 0x000fc600078e020e */
[----:B------:R-:W5:Y:S04]  /*0b00*/  LDG.E R13, desc[UR6][R12.64] ;  /* 0x000000060c0d7981 */ /* 0x000f68000c1e1900 */
[----:B------:R-:W5:Y:S01]  /*0b10*/  LDG.E R14, desc[UR6][R14.64] ;  /* 0x000000060e0e7981 */ /* 0x000f62000c1e1900 */
[----:B0-----:R-:W-:-:S03]  /*0b20*/  IMAD.WIDE R16, R5, 0x4, R18 ;  /* 0x0000000405107825 */ /* 0x001fc600078e0212 */
[----:B------:R0:W5:Y:S04]  /*0b30*/  LDG.E R12, desc[UR6][R20.64] ;  /* 0x00000006140c7981 */ /* 0x000168000c1e1900 */
[----:B------:R1:W5:Y:S01]  /*0b40*/  LDG.E R29, desc[UR6][R16.64] ;  /* 0x00000006101d7981 */ /* 0x000362000c1e1900 */
[----:B0-----:R-:W-:-:S04]  /*0b50*/  IMAD.WIDE R20, R5, 0x4, R20 ;  /* 0x0000000405147825 */ /* 0x001fc800078e0214 */
[C---:B-1----:R-:W-:Y:S02]  /*0b60*/  IMAD.WIDE R16, R5.reuse, 0x4, R16 ;  /* 0x0000000405107825 */ /* 0x042fe400078e0210 */
[----:B------:R-:W5:Y:S04]  /*0b70*/  LDG.E R20, desc[UR6][R20.64] ;  /* 0x0000000614147981 */ /* 0x000f68000c1e1900 */
[----:B------:R-:W5:Y:S01]  /*0b80*/  LDG.E R15, desc[UR6][R16.64] ;  /* 0x00000006100f7981 */ /* 0x000f62000c1e1900 */
[----:B------:R-:W-:Y:S02]  /*0b90*/  PLOP3.LUT P0, PT, PT, PT, PT, 0x8, 0x80 ;  /* 0x000000000080781c */ /* 0x000fe40003f0e170 */
[----:B------:R-:W-:Y:S02]  /*0ba0*/  IADD3 R2, PT, PT, R2, 0x8, RZ ;  /* 0x0000000802027810 */ /* 0x000fe40007ffe0ff */
[----:B------:R-:W-:Y:S01]  /*0bb0*/  LEA R8, R5, R8, 0x2 ;  /* 0x0000000805087211 */ /* 0x000fe200078e10ff */
[----:B--2---:R-:W-:-:S04]  /*0bc0*/  IMAD R27, R28, R27, R7 ;  /* 0x0000001b1c1b7224 */ /* 0x004fc800078e0207 */
[----:B---3--:R-:W-:-:S04]  /*0bd0*/  IMAD R25, R25, R26, R27 ;  /* 0x0000001a19197224 */ /* 0x008fc800078e021b */
[----:B----4-:R-:W-:-:S04]  /*0be0*/  IMAD R23, R23, R24, R25 ;  /* 0x0000001817177224 */ /* 0x010fc800078e0219 */
[----:B-----5:R-:W-:-:S04]  /*0bf0*/  IMAD R11, R11, R22, R23 ;  /* 0x000000160b0b7224 */ /* 0x020fc800078e0217 */
[----:B------:R-:W-:-:S04]  /*0c00*/  IMAD R10, R10, R13, R11 ;  /* 0x0000000d0a0a7224 */ /* 0x000fc800078e020b */
[----:B------:R-:W-:-:S04]  /*0c10*/  IMAD R9, R9, R14, R10 ;  /* 0x0000000e09097224 */ /* 0x000fc800078e020a */
[----:B------:R-:W-:-:S04]  /*0c20*/  IMAD R9, R29, R12, R9 ;  /* 0x0000000c1d097224 */ /* 0x000fc800078e0209 */
[----:B------:R-:W-:-:S07]  /*0c30*/  IMAD R7, R15, R20, R9 ;  /* 0x000000140f077224 */ /* 0x000fce00078e0209 */
.L_x_10:
[----:B------:R-:W-:Y:S05]  /*0c40*/  BSYNC.RECONVERGENT B3 ;  /* 0x0000000000037941 */ /* 0x000fea0003800200 */
.L_x_9:
[----:B------:R-:W-:-:S13]  /*0c50*/  ISETP.NE.OR P0, PT, R2, RZ, P0 ;  /* 0x000000ff0200720c */ /* 0x000fda0000705670 */
[----:B------:R-:W-:Y:S05]  /*0c60*/  @!P0 BREAK.RELIABLE B0 ;  /* 0x0000000000008942 */ /* 0x000fea0003800100 */
[----:B------:R-:W-:Y:S05]  /*0c70*/  @!P0 BRA `(.L_x_3) ;  /* 0x00000000006c8947 */ /* 0x000fea0003800000 */
.L_x_5:
[----:B------:R-:W-:Y:S05]  /*0c80*/  BSYNC.RELIABLE B0 ;  /* 0x0000000000007941 */ /* 0x000fea0003800100 */
.L_x_4:
[----:B------:R-:W0:Y:S08]  /*0c90*/  LDC.64 R10, c[0x0][0x380] ;  /* 0x0000e000ff0a7b82 */ /* 0x000e300000000a00 */
[----:B------:R-:W1:Y:S01]  /*0ca0*/  LDC.64 R12, c[0x0][0x388] ;  /* 0x0000e200ff0c7b82 */ /* 0x000e620000000a00 */
[----:B0-----:R-:W-:-:S04]  /*0cb0*/  IMAD.WIDE R22, R8, 0x4, R10 ;  /* 0x0000000408167825 */ /* 0x001fc800078e020a */
[----:B-1----:R-:W-:-:S04]  /*0cc0*/  IMAD.WIDE R24, R8, 0x4, R12 ;  /* 0x0000000408187825 */ /* 0x002fc800078e020c */
[C---:B------:R-:W-:Y:S02]  /*0cd0*/  IMAD.WIDE R12, R5.reuse, 0x4, R22 ;  /* 0x00000004050c7825 */ /* 0x040fe400078e0216 */
[----:B------:R-:W2:Y:S02]  /*0ce0*/  LDG.E R22, desc[UR6][R22.64] ;  /* 0x0000000616167981 */ /* 0x000ea4000c1e1900 */
[C---:B------:R-:W-:Y:S02]  /*0cf0*/  IMAD.WIDE R14, R5.reuse, 0x4, R24 ;  /* 0x00000004050e7825 */ /* 0x040fe400078e0218 */
[----:B------:R-:W2:Y:S02]  /*0d00*/  LDG.E R24, desc[UR6][R24.64] ;  /* 0x0000000618187981 */ /* 0x000ea4000c1e1900 */
[C---:B------:R-:W-:Y:S02]  /*0d10*/  IMAD.WIDE R16, R5.reuse, 0x4, R12 ;  /* 0x0000000405107825 */ /* 0x040fe400078e020c */
[----:B------:R-:W3:Y:S02]  /*0d20*/  LDG.E R13, desc[UR6][R12.64] ;  /* 0x000000060c0d7981 */ /* 0x000ee4000c1e1900 */
[----:B------:R-:W-:-:S02]  /*0d30*/  IMAD.WIDE R10, R5, 0x4, R14 ;  /* 0x00000004050a7825 */ /* 0x000fc400078e020e */
[----:B------:R-:W3:Y:S02]  /*0d40*/  LDG.E R14, desc[UR6][R14.64] ;  /* 0x000000060e0e7981 */ /* 0x000ee4000c1e1900 */
[C---:B------:R-:W-:Y:S02]  /*0d50*/  IMAD.WIDE R18, R5.reuse, 0x4, R16 ;  /* 0x0000000405127825 */ /* 0x040fe400078e0210 */
[----:B------:R-:W4:Y:S02]  /*0d60*/  LDG.E R9, desc[UR6][R16.64] ;  /* 0x0000000610097981 */ /* 0x000f24000c1e1900 */
[----:B------:R-:W-:Y:S02]  /*0d70*/  IMAD.WIDE R20, R5, 0x4, R10 ;  /* 0x0000000405147825 */ /* 0x000fe400078e020a */
[----:B------:R-:W4:Y:S04]  /*0d80*/  LDG.E R10, desc[UR6][R10.64] ;  /* 0x000000060a0a7981 */ /* 0x000f28000c1e1900 */
[----:B------:R-:W5:Y:S04]  /*0d90*/  LDG.E R18, desc[UR6][R18.64] ;  /* 0x0000000612127981 */ /* 0x000f68000c1e1900 */
[----:B------:R-:W5:Y:S01]  /*0da0*/  LDG.E R20, desc[UR6][R20.64] ;  /* 0x0000000614147981 */ /* 0x000f62000c1e1900 */
[----:B------:R-:W-:-:S04]  /*0db0*/  IADD3 R2, PT, PT, R2, 0x4, RZ ;  /* 0x0000000402027810 */ /* 0x000fc80007ffe0ff */
[----:B------:R-:W-:Y:S02]  /*0dc0*/  ISETP.NE.AND P0, PT, R2, RZ, PT ;  /* 0x000000ff0200720c */ /* 0x000fe40003f05270 */
[----:B------:R-:W-:Y:S01]  /*0dd0*/  LEA R8, R5, R8, 0x2 ;  /* 0x0000000805087211 */ /* 0x000fe200078e10ff */
[----:B--2---:R-:W-:-:S04]  /*0de0*/  IMAD R22, R22, R24, R7 ;  /* 0x0000001816167224 */ /* 0x004fc800078e0207 */
[----:B---3--:R-:W-:-:S04]  /*0df0*/  IMAD R22, R13, R14, R22 ;  /* 0x0000000e0d167224 */ /* 0x008fc800078e0216 */
[----:B----4-:R-:W-:-:S04]  /*0e00*/  IMAD R9, R9, R10, R22 ;  /* 0x0000000a09097224 */ /* 0x010fc800078e0216 */
[----:B-----5:R-:W-:Y:S01]  /*0e10*/  IMAD R7, R18, R20, R9 ;  /* 0x0000001412077224 */ /* 0x020fe200078e0209 */
[----:B------:R-:W-:Y:S06]  /*0e20*/  @P0 BRA `(.L_x_4) ;  /* 0xfffffffc00980947 */ /* 0x000fec000383ffff */
.L_x_3:
[----:B------:R-:W-:Y:S05]  /*0e30*/  BSYNC.RECONVERGENT B1 ;  /* 0x0000000000017941 */ /* 0x000fea0003800200 */
.L_x_2:
[----:B------:R-:W-:-:S13]  /*0e40*/  ISETP.NE.AND P0, PT, R6, RZ, PT ;  /* 0x000000ff0600720c */ /* 0x000fda0003f05270 */
[----:B------:R-:W-:Y:S05]  /*0e50*/  @!P0 BRA `(.L_x_1) ;  /* 0x0000000000308947 */ /* 0x000fea0003800000 */
[----:B------:R-:W0:Y:S01]  /*0e60*/  LDC.64 R14, c[0x0][0x380] ;  /* 0x0000e000ff0e7b82 */ /* 0x000e220000000a00 */
[----:B------:R-:W-:-:S07]  /*0e70*/  IADD3 R6, PT, PT, -R6, RZ, RZ ;  /* 0x000000ff06067210 */ /* 0x000fce0007ffe1ff */
[----:B------:R-:W1:Y:S02]  /*0e80*/  LDC.64 R10, c[0x0][0x388] ;  /* 0x0000e200ff0a7b82 */ /* 0x000e640000000a00 */
.L_x_11:
[----:B-1----:R-:W-:-:S04]  /*0e90*/  IMAD.WIDE R12, R8, 0x4, R10 ;  /* 0x00000004080c7825 */ /* 0x002fc800078e020a */
[----:B0-----:R-:W-:Y:S02]  /*0ea0*/  IMAD.WIDE R16, R8, 0x4, R14 ;  /* 0x0000000408107825 */ /* 0x001fe400078e020e */
[----:B------:R-:W2:Y:S04]  /*0eb0*/  LDG.E R12, desc[UR6][R12.64] ;  /* 0x000000060c0c7981 */ /* 0x000ea8000c1e1900 */
[----:B------:R-:W2:Y:S01]  /*0ec0*/  LDG.E R16, desc[UR6][R16.64] ;  /* 0x0000000610107981 */ /* 0x000ea2000c1e1900 */
[----:B------:R-:W-:Y:S02]  /*0ed0*/  IADD3 R6, PT, PT, R6, 0x1, RZ ;  /* 0x0000000106067810 */ /* 0x000fe40007ffe0ff */
[----:B------:R-:W-:Y:S02]  /*0ee0*/  IADD3 R8, PT, PT, R5, R8, RZ ;  /* 0x0000000805087210 */ /* 0x000fe40007ffe0ff */
[----:B------:R-:W-:Y:S01]  /*0ef0*/  ISETP.NE.AND P0, PT, R6, RZ, PT ;  /* 0x000000ff0600720c */ /* 0x000fe20003f05270 */
[----:B--2---:R-:W-:-:S12]  /*0f00*/  IMAD R7, R16, R12, R7 ;  /* 0x0000000c10077224 */ /* 0x004fd800078e0207 */
[----:B------:R-:W-:Y:S05]  /*0f10*/  @P0 BRA `(.L_x_11) ;  /* 0xfffffffc00dc0947 */ /* 0x000fea000383ffff */
.L_x_1:
[----:B------:R-:W-:Y:S05]  /*0f20*/  BSYNC.RECONVERGENT B2 ;  /* 0x0000000000027941 */ /* 0x000fea0003800200 */
.L_x_0:
[----:B------:R-:W-:Y:S05]  /*0f30*/  WARPSYNC.ALL ;  /* 0x0000000000007948 */ /* 0x000fea0003800000 */
[----:B------:R-:W0:Y:S01]  /*0f40*/  S2UR UR5, SR_CgaCtaId ;  /* 0x00000000000579c3 */ /* 0x000e220000008800 */
[----:B------:R-:W-:Y:S01]  /*0f50*/  UMOV UR4, 0x400 ;  /* 0x0000040000047882 */ /* 0x000fe20000000000 */
[----:B------:R-:W-:Y:S02]  /*0f60*/  ISETP.GE.U32.AND P1, PT, R4, 0x2, PT ;  /* 0x000000020400780c */ /* 0x000fe40003f26070 */
[----:B------:R-:W-:Y:S01]  /*0f70*/  ISETP.NE.AND P0, PT, R0, RZ, PT ;  /* 0x000000ff0000720c */ /* 0x000fe20003f05270 */
[----:B0-----:R-:W-:-:S06]  /*0f80*/  ULEA UR4, UR5, UR4, 0x18 ;  /* 0x0000000405047291 */ /* 0x001fcc000f8ec0ff */
[----:B------:R-:W-:-:S05]  /*0f90*/  LEA R2, R0, UR4, 0x2 ;  /* 0x0000000400027c11 */ /* 0x000fca000f8e10ff */
[----:B------:R0:W-:Y:S01]  /*0fa0*/  STS [R2], R7 ;  /* 0x0000000702007388 */ /* 0x0001e20000000800 */
[----:B------:R-:W-:Y:S06]  /*0fb0*/  BAR.SYNC.DEFER_BLOCKING 0x0 ;  /* 0x0000000000007b1d */ /* 0x000fec0000010000 */
[----:B------:R-:W-:Y:S05]  /*0fc0*/  @!P1 BRA `(.L_x_12) ;  /* 0x00000000002c9947 */ /* 0x000fea0003800000 */
.L_x_13:
[----:B------:R-:W-:-:S04]  /*0fd0*/  SHF.R.U32.HI R9, RZ, 0x1, R4 ;  /* 0x00000001ff097819 */ /* 0x000fc80000011604 */
[----:B------:R-:W-:-:S13]  /*0fe0*/  ISETP.GE.U32.AND P1, PT, R0, R9, PT ;  /* 0x000000090000720c */ /* 0x000fda0003f26070 */
[----:B------:R-:W-:Y:S01]  /*0ff0*/  @!P1 LEA R5, R9, R2, 0x2 ;  /* 0x0000000209059211 */ /* 0x000fe200078e10ff */
[----:B------:R-:W-:Y:S05]  /*1000*/  @!P1 LDS R6, [R2] ;  /* 0x0000000002069984 */ /* 0x000fea0000000800 */
[----:B------:R-:W0:Y:S02]  /*1010*/  @!P1 LDS R5, [R5] ;  /* 0x0000000005059984 */ /* 0x000e240000000800 */
[----:B0-----:R-:W-:-:S05]  /*1020*/  @!P1 IADD3 R7, PT, PT, R5, R6, RZ ;  /* 0x0000000605079210 */ /* 0x001fca0007ffe0ff */
[----:B------:R1:W-:Y:S01]  /*1030*/  @!P1 STS [R2], R7 ;  /* 0x0000000702009388 */ /* 0x0003e20000000800 */
[----:B------:R-:W-:Y:S01]  /*1040*/  BAR.SYNC.DEFER_BLOCKING 0x0 ;  /* 0x0000000000007b1d */ /* 0x000fe20000010000 */
[----:B------:R-:W-:Y:S02]  /*1050*/  ISETP.GT.U32.AND P1, PT, R4, 0x3, PT ;  /* 0x000000030400780c */ /* 0x000fe40003f24070 */
[----:B------:R-:W-:-:S11]  /*1060*/  MOV R4, R9 ;  /* 0x0000000900047202 */ /* 0x000fd60000000f00 */
[----:B-1----:R-:W-:Y:S05]  /*1070*/  @P1 BRA `(.L_x_13) ;  /* 0xfffffffc00d41947 */ /* 0x002fea000383ffff */
.L_x_12:
[----:B------:R-:W-:Y:S06]  /*1080*/  BAR.SYNC.DEFER_BLOCKING 0x0 ;  /* 0x0000000000007b1d */ /* 0x000fec0000010000 */
[----:B------:R-:W-:Y:S05]  /*1090*/  @P0 EXIT ;  /* 0x000000000000094d */ /* 0x000fea0003800000 */
[----:B------:R-:W1:Y:S01]  /*10a0*/  S2UR UR5, SR_CgaCtaId ;  /* 0x00000000000579c3 */ /* 0x000e620000008800 */
[----:B------:R-:W-:-:S07]  /*10b0*/  UMOV UR4, 0x400 ;  /* 0x0000040000047882 */ /* 0x000fce0000000000 */
[----:B------:R-:W0:Y:S01]  /*10c0*/  LDC.64 R4, c[0x0][0x390] ;  /* 0x0000e400ff047b82 */ /* 0x000e220000000a00 */
[----:B-1----:R-:W-:Y:S01]  /*10d0*/  ULEA UR4, UR5, UR4, 0x18 ;  /* 0x0000000405047291 */ /* 0x002fe2000f8ec0ff */
[----:B0-----:R-:W-:-:S08]  /*10e0*/  IMAD.WIDE.U32 R2, R3, 0x4, R4 ;  /* 0x0000000403027825 */ /* 0x001fd000078e0004 */
[----:B------:R-:W0:Y:S04]  /*10f0*/  LDS R7, [UR4] ;  /* 0x00000004ff077984 */ /* 0x000e280008000800 */
[----:B0-----:R-:W-:Y:S01]  /*1100*/  STG.E desc[UR6][R2.64], R7 ;  /* 0x0000000702007986 */ /* 0x001fe2000c101906 */
[----:B------:R-:W-:Y:S05]  /*1110*/  EXIT ;  /* 0x000000000000794d */ /* 0x000fea0003800000 */
.L_x_14:
[----:B------:R-:W-:-:S00]  /*1120*/  BRA `(.L_x_14) ;  /* 0xfffffffc00fc7947 */ /* 0x000fc0000383ffff */
[----:B------:R-:W-:-:S00]  /*1130*/  NOP ;  /* 0x0000000000007918 */ /* 0x000fc00000000000 */
        /* <DEDUP_REMOVED lines=12> */
.L_x_15:


//--------------------- .nv.shared._Z17naive_dot_productPiS_S_i --------------------------
	.section	.nv.shared._Z17naive_dot_productPiS_S_i,"aw",@nobits
	.sectionflags	@""
	.align	4
.nv.shared._Z17naive_dot_productPiS_S_i:
	.zero		2048


//--------------------- .nv.shared.reserved.0     --------------------------
	.section	.nv.shared.reserved.0,"aw",@nobits
	.weak		__nv_reservedSMEM_offset_0_alias
	.size		__nv_reservedSMEM_offset_0_alias, 0, 64
	.other		__nv_reservedSMEM_offset_0_alias,@"STO_CUDA_RESERVED_SHARED STV_DEFAULT"
__nv_reservedSMEM_offset_0_alias:
	.zero		0
	.zero		64


//--------------------- .nv.constant0._Z17naive_dot_productPiS_S_i --------------------------
	.section	.nv.constant0._Z17naive_dot_productPiS_S_i,"a",@progbits
	.sectionflags	@""
	.align	4
.nv.constant0._Z17naive_dot_productPiS_S_i:
	.zero		924


//--------------------- SYMBOLS --------------------------

	.type		.nv.reservedSmem.offset0,@object
	.size		.nv.reservedSmem.offset0,0x4
	.type		.nv.reservedSmem.cap,@object
	.size		.nv.reservedSmem.cap,0x4
